//
// Generated by NVIDIA NVVM Compiler
//
// Compiler Build ID: CL-36424714
// Cuda compilation tools, release 13.0, V13.0.88
// Based on NVVM 20.0.0
//

.version 9.0
.target sm_100
.address_size 64

	// .globl	_Z18arrayIntializationPi

.visible .entry _Z18arrayIntializationPi(
	.param .u64 .ptr .align 1 _Z18arrayIntializationPi_param_0
)
{
	.reg .pred 	%p<2>;
	.reg .b32 	%r<6>;
	.reg .b64 	%rd<5>;

	ld.param.u64 	%rd1, [_Z18arrayIntializationPi_param_0];
	mov.u32 	%r2, %ctaid.x;
	mov.u32 	%r3, %ntid.x;
	mov.u32 	%r4, %tid.x;
	mad.lo.s32 	%r1, %r2, %r3, %r4;
	setp.gt.u32 	%p1, %r1, 7999;
	@%p1 bra 	$L__BB0_2;
	cvta.to.global.u64 	%rd2, %rd1;
	mul.wide.u32 	%rd3, %r1, 4;
	add.s64 	%rd4, %rd2, %rd3;
	mov.b32 	%r5, 0;
	st.global.u32 	[%rd4], %r5;
$L__BB0_2:
	ret;

}
	// .globl	_Z23initializeArrayToNumberPi
.visible .entry _Z23initializeArrayToNumberPi(
	.param .u64 .ptr .align 1 _Z23initializeArrayToNumberPi_param_0
)
{
	.reg .pred 	%p<2>;
	.reg .b32 	%r<7>;
	.reg .b64 	%rd<5>;

	ld.param.u64 	%rd1, [_Z23initializeArrayToNumberPi_param_0];
	mov.u32 	%r2, %ctaid.x;
	mov.u32 	%r3, %ntid.x;
	mov.u32 	%r4, %tid.x;
	mad.lo.s32 	%r1, %r2, %r3, %r4;
	setp.gt.u32 	%p1, %r1, 7999;
	@%p1 bra 	$L__BB1_2;
	cvta.to.global.u64 	%rd2, %rd1;
	mul.wide.u32 	%rd3, %r1, 4;
	add.s64 	%rd4, %rd2, %rd3;
	ld.global.u32 	%r5, [%rd4];
	add.s32 	%r6, %r5, %r1;
	st.global.u32 	[%rd4], %r6;
$L__BB1_2:
	ret;

}


// ===== COMPILED SASS (sm_100) =====

	.target	sm_100

	.elftype	@"ET_EXEC"


//--------------------- .note.nv.tkinfo           --------------------------
	.section	.note.nv.tkinfo,"",@"SHT_NOTE"
	.sectionflags	@"SHF_NOTE_NV_TKINFO"
	.tkinfo
        /*0018*/ 	.word	0x00000002
        /*0030*/ 	.string	""
        /*0030*/ 	.string	"ptxas"
        /*0030*/ 	.string	"Cuda compilation tools, release 13.0, V13.0.88"
        /*0030*/ 	.string	"Build cuda_13.0.r13.0/compiler.36424714_0"
        /*0030*/ 	.string	"-arch sm_100 -m 64 "



//--------------------- .note.nv.cuinfo           --------------------------
	.section	.note.nv.cuinfo,"",@"SHT_NOTE"
	.sectionflags	@"SHF_NOTE_NV_CUINFO"
        /*0018*/ 	.short	0x0002
        /*001a*/ 	.short	0x0064
        /*001c*/ 	.short	0x0082
	.zero		2


//--------------------- .nv.info                  --------------------------
	.section	.nv.info,"",@"SHT_CUDA_INFO"
	.align	4


	//----- nvinfo : EIATTR_REGCOUNT
	.align		4
        /*0000*/ 	.byte	0x04, 0x2f
        /*0002*/ 	.short	(.L_1 - .L_0)
	.align		4
.L_0:
        /*0004*/ 	.word	index@(_Z18arrayIntializationPi)
        /*0008*/ 	.word	0x00000008


	//----- nvinfo : EIATTR_FRAME_SIZE
	.align		4
.L_1:
        /*000c*/ 	.byte	0x04, 0x11
        /*000e*/ 	.short	(.L_3 - .L_2)
	.align		4
.L_2:
        /*0010*/ 	.word	index@(_Z18arrayIntializationPi)
        /*0014*/ 	.word	0x00000000


	//----- nvinfo : EIATTR_REGCOUNT
	.align		4
.L_3:
        /*0018*/ 	.byte	0x04, 0x2f
        /*001a*/ 	.short	(.L_5 - .L_4)
	.align		4
.L_4:
        /*001c*/ 	.word	index@(_Z23initializeArrayToNumberPi)
        /*0020*/ 	.word	0x00000008


	//----- nvinfo : EIATTR_FRAME_SIZE
	.align		4
.L_5:
        /*0024*/ 	.byte	0x04, 0x11
        /*0026*/ 	.short	(.L_7 - .L_6)
	.align		4
.L_6:
        /*0028*/ 	.word	index@(_Z23initializeArrayToNumberPi)
        /*002c*/ 	.word	0x00000000


	//----- nvinfo : EIATTR_MIN_STACK_SIZE
	.align		4
.L_7:
        /*0030*/ 	.byte	0x04, 0x12
        /*0032*/ 	.short	(.L_9 - .L_8)
	.align		4
.L_8:
        /*0034*/ 	.word	index@(_Z23initializeArrayToNumberPi)
        /*0038*/ 	.word	0x00000000


	//----- nvinfo : EIATTR_MIN_STACK_SIZE
	.align		4
.L_9:
        /*003c*/ 	.byte	0x04, 0x12
        /*003e*/ 	.short	(.L_11 - .L_10)
	.align		4
.L_10:
        /*0040*/ 	.word	index@(_Z18arrayIntializationPi)
        /*0044*/ 	.word	0x00000000
.L_11:


//--------------------- .nv.compat                --------------------------
	.section	.nv.compat,"",@"SHT_CUDA_COMPAT_INFO"
	.align	4
        /*0000*/ 	.byte	0x02, 0x09, 0x00, 0x00, 0x02, 0x02, 0x01, 0x00, 0x02, 0x05, 0x05, 0x00, 0x03, 0x07, 0x01, 0x01
        /*0010*/ 	.byte	0x02, 0x03, 0x00, 0x00, 0x02, 0x06, 0x01, 0x00, 0x04, 0x0b, 0x08, 0x00, 0x09, 0x00, 0x00, 0x00
        /*0020*/ 	.byte	0x00, 0x00, 0x00, 0x00


//--------------------- .nv.info._Z23initializeArrayToNumberPi --------------------------
	.section	.nv.info._Z23initializeArrayToNumberPi,"",@"SHT_CUDA_INFO"
	.sectionflags	@""
	.align	4


	//----- nvinfo : EIATTR_CUDA_API_VERSION
	.align		4
        /*0000*/ 	.byte	0x04, 0x37
        /*0002*/ 	.short	(.L_13 - .L_12)
.L_12:
        /*0004*/ 	.word	0x00000082


	//----- nvinfo : EIATTR_KPARAM_INFO
	.align		4
.L_13:
        /*0008*/ 	.byte	0x04, 0x17
        /*000a*/ 	.short	(.L_15 - .L_14)
.L_14:
        /*000c*/ 	.word	0x00000000
        /*0010*/ 	.short	0x0000
        /*0012*/ 	.short	0x0000
        /*0014*/ 	.byte	0x00, 0xf5, 0x21, 0x00


	//----- nvinfo : EIATTR_SPARSE_MMA_MASK
	.align		4
.L_15:
        /*0018*/ 	.byte	0x03, 0x50
        /*001a*/ 	.short	0x0000


	//----- nvinfo : EIATTR_MAXREG_COUNT
	.align		4
        /*001c*/ 	.byte	0x03, 0x1b
        /*001e*/ 	.short	0x00ff


	//----- nvinfo : EIATTR_MERCURY_ISA_VERSION
	.align		4
        /*0020*/ 	.byte	0x03, 0x5f
        /*0022*/ 	.short	0x0101


	//----- nvinfo : EIATTR_VRC_CTA_INIT_COUNT
	.align		4
        /*0024*/ 	.byte	0x02, 0x4a
	.zero		1
	.zero		1


	//----- nvinfo : EIATTR_EXIT_INSTR_OFFSETS
	.align		4
        /*0028*/ 	.byte	0x04, 0x1c
        /*002a*/ 	.short	(.L_17 - .L_16)


	//   ....[0]....
.L_16:
        /*002c*/ 	.word	0x00000060


	//   ....[1]....
        /*0030*/ 	.word	0x000000d0


	//----- nvinfo : EIATTR_CBANK_PARAM_SIZE
	.align		4
.L_17:
        /*0034*/ 	.byte	0x03, 0x19
        /*0036*/ 	.short	0x0008


	//----- nvinfo : EIATTR_PARAM_CBANK
	.align		4
        /*0038*/ 	.byte	0x04, 0x0a
        /*003a*/ 	.short	(.L_19 - .L_18)
	.align		4
.L_18:
        /*003c*/ 	.word	index@(.nv.constant0._Z23initializeArrayToNumberPi)
        /*0040*/ 	.short	0x0380
        /*0042*/ 	.short	0x0008


	//----- nvinfo : EIATTR_SW_WAR
	.align		4
.L_19:
        /*0044*/ 	.byte	0x04, 0x36
        /*0046*/ 	.short	(.L_21 - .L_20)
.L_20:
        /*0048*/ 	.word	0x00000008
.L_21:


//--------------------- .nv.info._Z18arrayIntializationPi --------------------------
	.section	.nv.info._Z18arrayIntializationPi,"",@"SHT_CUDA_INFO"
	.sectionflags	@""
	.align	4


	//----- nvinfo : EIATTR_CUDA_API_VERSION
	.align		4
        /*0000*/ 	.byte	0x04, 0x37
        /*0002*/ 	.short	(.L_23 - .L_22)
.L_22:
        /*0004*/ 	.word	0x00000082


	//----- nvinfo : EIATTR_KPARAM_INFO
	.align		4
.L_23:
        /*0008*/ 	.byte	0x04, 0x17
        /*000a*/ 	.short	(.L_25 - .L_24)
.L_24:
        /*000c*/ 	.word	0x00000000
        /*0010*/ 	.short	0x0000
        /*0012*/ 	.short	0x0000
        /*0014*/ 	.byte	0x00, 0xf5, 0x21, 0x00


	//----- nvinfo : EIATTR_SPARSE_MMA_MASK
	.align		4
.L_25:
        /*0018*/ 	.byte	0x03, 0x50
        /*001a*/ 	.short	0x0000


	//----- nvinfo : EIATTR_MAXREG_COUNT
	.align		4
        /*001c*/ 	.byte	0x03, 0x1b
        /*001e*/ 	.short	0x00ff


	//----- nvinfo : EIATTR_MERCURY_ISA_VERSION
	.align		4
        /*0020*/ 	.byte	0x03, 0x5f
        /*0022*/ 	.short	0x0101


	//----- nvinfo : EIATTR_VRC_CTA_INIT_COUNT
	.align		4
        /*0024*/ 	.byte	0x02, 0x4a
	.zero		1
	.zero		1


	//----- nvinfo : EIATTR_EXIT_INSTR_OFFSETS
	.align		4
        /*0028*/ 	.byte	0x04, 0x1c
        /*002a*/ 	.short	(.L_27 - .L_26)


	//   ....[0]....
.L_26:
        /*002c*/ 	.word	0x00000060


	//   ....[1]....
        /*0030*/ 	.word	0x000000b0


	//----- nvinfo : EIATTR_CBANK_PARAM_SIZE
	.align		4
.L_27:
        /*0034*/ 	.byte	0x03, 0x19
        /*0036*/ 	.short	0x0008


	//----- nvinfo : EIATTR_PARAM_CBANK
	.align		4
        /*0038*/ 	.byte	0x04, 0x0a
        /*003a*/ 	.short	(.L_29 - .L_28)
	.align		4
.L_28:
        /*003c*/ 	.word	index@(.nv.constant0._Z18arrayIntializationPi)
        /*0040*/ 	.short	0x0380
        /*0042*/ 	.short	0x0008


	//----- nvinfo : EIATTR_SW_WAR
	.align		4
.L_29:
        /*0044*/ 	.byte	0x04, 0x36
        /*0046*/ 	.short	(.L_31 - .L_30)
.L_30:
        /*0048*/ 	.word	0x00000008
.L_31:


//--------------------- .nv.callgraph             --------------------------
	.section	.nv.callgraph,"",@"SHT_CUDA_CALLGRAPH"
	.align	4
	.sectionentsize	8
	.align		4
        /*0000*/ 	.word	0x00000000
	.align		4
        /*0004*/ 	.word	0xffffffff
	.align		4
        /*0008*/ 	.word	0x00000000
	.align		4
        /*000c*/ 	.word	0xfffffffe
	.align		4
        /*0010*/ 	.word	0x00000000
	.align		4
        /*0014*/ 	.word	0xfffffffd
	.align		4
        /*0018*/ 	.word	0x00000000
	.align		4
        /*001c*/ 	.word	0xfffffffc


//--------------------- .text._Z23initializeArrayToNumberPi --------------------------
	.section	.text._Z23initializeArrayToNumberPi,"ax",@progbits
	.align	128
        .global         _Z23initializeArrayToNumberPi
        .type           _Z23initializeArrayToNumberPi,@function
        .size           _Z23initializeArrayToNumberPi,(.L_x_2 - _Z23initializeArrayToNumberPi)
        .other          _Z23initializeArrayToNumberPi,@"STO_CUDA_ENTRY STV_DEFAULT"
_Z23initializeArrayToNumberPi:
.text._Z23initializeArrayToNumberPi:
[----:B------:R-:W-:Y:S01]  /*0000*/  LDC R1, c[0x0][0x37c] ;  /* 0x0000df00ff017b82 */ /* 0x000fe20000000800 */
[----:B------:R-:W0:Y:S07]  /*0010*/  S2R R0, SR_TID.X ;  /* 0x0000000000007919 */ /* 0x000e2e0000002100 */
[----:B------:R-:W0:Y:S08]  /*0020*/  S2UR UR4, SR_CTAID.X ;  /* 0x00000000000479c3 */ /* 0x000e300000002500 */
[----:B------:R-:W0:Y:S02]  /*0030*/  LDC R5, c[0x0][0x360] ;  /* 0x0000d800ff057b82 */ /* 0x000e240000000800 */
[----:B0-----:R-:W-:-:S05]  /*0040*/  IMAD R5, R5, UR4, R0 ;  /* 0x0000000405057c24 */ /* 0x001fca000f8e0200 */
[----:B------:R-:W-:-:S13]  /*0050*/  ISETP.GT.U32.AND P0, PT, R5, 0x1f3f, PT ;  /* 0x00001f3f0500780c */ /* 0x000fda0003f04070 */
[----:B------:R-:W-:Y:S05]  /*0060*/  @P0 EXIT ;  /* 0x000000000000094d */ /* 0x000fea0003800000 */
[----:B------:R-:W0:Y:S01]  /*0070*/  LDC.64 R2, c[0x0][0x380] ;  /* 0x0000e000ff027b82 */ /* 0x000e220000000a00 */
[----:B------:R-:W1:Y:S01]  /*0080*/  LDCU.64 UR4, c[0x0][0x358] ;  /* 0x00006b00ff0477ac */ /* 0x000e620008000a00 */
[----:B0-----:R-:W-:-:S05]  /*0090*/  IMAD.WIDE.U32 R2, R5, 0x4, R2 ;  /* 0x0000000405027825 */ /* 0x001fca00078e0002 */
[----:B-1----:R-:W2:Y:S02]  /*00a0*/  LDG.E R0, desc[UR4][R2.64] ;  /* 0x0000000402007981 */ /* 0x002ea4000c1e1900 */
[----:B--2---:R-:W-:-:S05]  /*00b0*/  IADD3 R5, PT, PT, R5, R0, RZ ;  /* 0x0000000005057210 */ /* 0x004fca0007ffe0ff */
[----:B------:R-:W-:Y:S01]  /*00c0*/  STG.E desc[UR4][R2.64], R5 ;  /* 0x0000000502007986 */ /* 0x000fe2000c101904 */
[----:B------:R-:W-:Y:S05]  /*00d0*/  EXIT ;  /* 0x000000000000794d */ /* 0x000fea0003800000 */
.L_x_0:
[----:B------:R-:W-:-:S00]  /*00e0*/  BRA `(.L_x_0) ;  /* 0xfffffffc00fc7947 */ /* 0x000fc0000383ffff */
[----:B------:R-:W-:-:S00]  /*00f0*/  NOP ;  /* 0x0000000000007918 */ /* 0x000fc00000000000 */
        /* <DEDUP_REMOVED lines=8> */
.L_x_2:


//--------------------- .text._Z18arrayIntializationPi --------------------------
	.section	.text._Z18arrayIntializationPi,"ax",@progbits
	.align	128
        .global         _Z18arrayIntializationPi
        .type           _Z18arrayIntializationPi,@function
        .size           _Z18arrayIntializationPi,(.L_x_3 - _Z18arrayIntializationPi)
        .other          _Z18arrayIntializationPi,@"STO_CUDA_ENTRY STV_DEFAULT"
_Z18arrayIntializationPi:
.text._Z18arrayIntializationPi:
        /* <DEDUP_REMOVED lines=10> */
[----:B-1----:R-:W-:Y:S01]  /*00a0*/  STG.E desc[UR4][R2.64], RZ ;  /* 0x000000ff02007986 */ /* 0x002fe2000c101904 */
[----:B------:R-:W-:Y:S05]  /*00b0*/  EXIT ;  /* 0x000000000000794d */ /* 0x000fea0003800000 */
.L_x_1:
        /* <DEDUP_REMOVED lines=12> */
.L_x_3:


//--------------------- .nv.shared.reserved.0     --------------------------
	.section	.nv.shared.reserved.0,"aw",@nobits
	.weak		__nv_reservedSMEM_offset_0_alias
	.size		__nv_reservedSMEM_offset_0_alias, 0, 64
	.other		__nv_reservedSMEM_offset_0_alias,@"STO_CUDA_RESERVED_SHARED STV_DEFAULT"
__nv_reservedSMEM_offset_0_alias:
	.zero		0
	.zero		64


//--------------------- .nv.constant0._Z23initializeArrayToNumberPi --------------------------
	.section	.nv.constant0._Z23initializeArrayToNumberPi,"a",@progbits
	.sectionflags	@""
	.align	4
.nv.constant0._Z23initializeArrayToNumberPi:
	.zero		904


//--------------------- .nv.constant0._Z18arrayIntializationPi --------------------------
	.section	.nv.constant0._Z18arrayIntializationPi,"a",@progbits
	.sectionflags	@""
	.align	4
.nv.constant0._Z18arrayIntializationPi:
	.zero		904


//--------------------- SYMBOLS --------------------------

	.type		.nv.reservedSmem.offset0,@object
	.size		.nv.reservedSmem.offset0,0x4
